//
// Generated by NVIDIA NVVM Compiler
//
// Compiler Build ID: CL-36424714
// Cuda compilation tools, release 13.0, V13.0.88
// Based on NVVM 20.0.0
//

.version 9.0
.target sm_100
.address_size 64

	// .globl	_Z24spectral_centroid_kernelPKfiiiPf

.visible .entry _Z24spectral_centroid_kernelPKfiiiPf(
	.param .u64 .ptr .align 1 _Z24spectral_centroid_kernelPKfiiiPf_param_0,
	.param .u32 _Z24spectral_centroid_kernelPKfiiiPf_param_1,
	.param .u32 _Z24spectral_centroid_kernelPKfiiiPf_param_2,
	.param .u32 _Z24spectral_centroid_kernelPKfiiiPf_param_3,
	.param .u64 .ptr .align 1 _Z24spectral_centroid_kernelPKfiiiPf_param_4
)
{
	.reg .pred 	%p<14>;
	.reg .b32 	%r<75>;
	.reg .b32 	%f<160>;
	.reg .b64 	%rd<17>;

	ld.param.u64 	%rd3, [_Z24spectral_centroid_kernelPKfiiiPf_param_0];
	ld.param.u32 	%r25, [_Z24spectral_centroid_kernelPKfiiiPf_param_1];
	ld.param.u32 	%r26, [_Z24spectral_centroid_kernelPKfiiiPf_param_2];
	ld.param.u32 	%r24, [_Z24spectral_centroid_kernelPKfiiiPf_param_3];
	ld.param.u64 	%rd4, [_Z24spectral_centroid_kernelPKfiiiPf_param_4];
	cvta.to.global.u64 	%rd1, %rd3;
	cvta.to.global.u64 	%rd2, %rd4;
	mov.u32 	%r27, %ctaid.x;
	mov.u32 	%r28, %ntid.x;
	mov.u32 	%r29, %tid.x;
	mad.lo.s32 	%r1, %r27, %r28, %r29;
	mov.u32 	%r30, %ctaid.y;
	mov.u32 	%r31, %ntid.y;
	mov.u32 	%r32, %tid.y;
	mad.lo.s32 	%r33, %r30, %r31, %r32;
	setp.ge.s32 	%p1, %r1, %r25;
	setp.ge.s32 	%p2, %r33, %r26;
	or.pred  	%p3, %p1, %p2;
	@%p3 bra 	$L__BB0_17;
	setp.lt.s32 	%p4, %r24, 1;
	mov.f32 	%f158, 0f00000000;
	mov.f32 	%f159, %f158;
	@%p4 bra 	$L__BB0_14;
	mad.lo.s32 	%r35, %r26, %r1, %r33;
	mul.lo.s32 	%r3, %r35, %r24;
	and.b32  	%r4, %r24, 15;
	setp.lt.u32 	%p5, %r24, 16;
	mov.f32 	%f159, 0f00000000;
	mov.b32 	%r70, 0;
	mov.f32 	%f158, %f159;
	@%p5 bra 	$L__BB0_5;
	and.b32  	%r70, %r24, 2147483632;
	mov.f32 	%f159, 0f00000000;
	mov.b32 	%r68, 0;
$L__BB0_4:
	.pragma "nounroll";
	add.s32 	%r37, %r68, %r3;
	mul.wide.s32 	%rd5, %r37, 4;
	add.s64 	%rd6, %rd1, %rd5;
	ld.global.f32 	%f31, [%rd6];
	add.s32 	%r38, %r68, 1;
	cvt.rn.f32.u32 	%f32, %r38;
	fma.rn.f32 	%f33, %f31, %f32, %f158;
	add.f32 	%f34, %f159, %f31;
	ld.global.f32 	%f35, [%rd6+4];
	add.s32 	%r39, %r68, 2;
	cvt.rn.f32.u32 	%f36, %r39;
	fma.rn.f32 	%f37, %f35, %f36, %f33;
	add.f32 	%f38, %f34, %f35;
	ld.global.f32 	%f39, [%rd6+8];
	add.s32 	%r40, %r68, 3;
	cvt.rn.f32.u32 	%f40, %r40;
	fma.rn.f32 	%f41, %f39, %f40, %f37;
	add.f32 	%f42, %f38, %f39;
	ld.global.f32 	%f43, [%rd6+12];
	add.s32 	%r41, %r68, 4;
	cvt.rn.f32.u32 	%f44, %r41;
	fma.rn.f32 	%f45, %f43, %f44, %f41;
	add.f32 	%f46, %f42, %f43;
	ld.global.f32 	%f47, [%rd6+16];
	add.s32 	%r42, %r68, 5;
	cvt.rn.f32.u32 	%f48, %r42;
	fma.rn.f32 	%f49, %f47, %f48, %f45;
	add.f32 	%f50, %f46, %f47;
	ld.global.f32 	%f51, [%rd6+20];
	add.s32 	%r43, %r68, 6;
	cvt.rn.f32.u32 	%f52, %r43;
	fma.rn.f32 	%f53, %f51, %f52, %f49;
	add.f32 	%f54, %f50, %f51;
	ld.global.f32 	%f55, [%rd6+24];
	add.s32 	%r44, %r68, 7;
	cvt.rn.f32.u32 	%f56, %r44;
	fma.rn.f32 	%f57, %f55, %f56, %f53;
	add.f32 	%f58, %f54, %f55;
	ld.global.f32 	%f59, [%rd6+28];
	add.s32 	%r45, %r68, 8;
	cvt.rn.f32.u32 	%f60, %r45;
	fma.rn.f32 	%f61, %f59, %f60, %f57;
	add.f32 	%f62, %f58, %f59;
	ld.global.f32 	%f63, [%rd6+32];
	add.s32 	%r46, %r68, 9;
	cvt.rn.f32.u32 	%f64, %r46;
	fma.rn.f32 	%f65, %f63, %f64, %f61;
	add.f32 	%f66, %f62, %f63;
	ld.global.f32 	%f67, [%rd6+36];
	add.s32 	%r47, %r68, 10;
	cvt.rn.f32.u32 	%f68, %r47;
	fma.rn.f32 	%f69, %f67, %f68, %f65;
	add.f32 	%f70, %f66, %f67;
	ld.global.f32 	%f71, [%rd6+40];
	add.s32 	%r48, %r68, 11;
	cvt.rn.f32.u32 	%f72, %r48;
	fma.rn.f32 	%f73, %f71, %f72, %f69;
	add.f32 	%f74, %f70, %f71;
	ld.global.f32 	%f75, [%rd6+44];
	add.s32 	%r49, %r68, 12;
	cvt.rn.f32.u32 	%f76, %r49;
	fma.rn.f32 	%f77, %f75, %f76, %f73;
	add.f32 	%f78, %f74, %f75;
	ld.global.f32 	%f79, [%rd6+48];
	add.s32 	%r50, %r68, 13;
	cvt.rn.f32.u32 	%f80, %r50;
	fma.rn.f32 	%f81, %f79, %f80, %f77;
	add.f32 	%f82, %f78, %f79;
	ld.global.f32 	%f83, [%rd6+52];
	add.s32 	%r51, %r68, 14;
	cvt.rn.f32.u32 	%f84, %r51;
	fma.rn.f32 	%f85, %f83, %f84, %f81;
	add.f32 	%f86, %f82, %f83;
	ld.global.f32 	%f87, [%rd6+56];
	add.s32 	%r52, %r68, 15;
	cvt.rn.f32.u32 	%f88, %r52;
	fma.rn.f32 	%f89, %f87, %f88, %f85;
	add.f32 	%f90, %f86, %f87;
	ld.global.f32 	%f91, [%rd6+60];
	add.s32 	%r68, %r68, 16;
	cvt.rn.f32.u32 	%f92, %r68;
	fma.rn.f32 	%f158, %f91, %f92, %f89;
	add.f32 	%f159, %f90, %f91;
	setp.ne.s32 	%p6, %r68, %r70;
	@%p6 bra 	$L__BB0_4;
$L__BB0_5:
	setp.eq.s32 	%p7, %r4, 0;
	@%p7 bra 	$L__BB0_14;
	and.b32  	%r9, %r24, 7;
	setp.lt.u32 	%p8, %r4, 8;
	@%p8 bra 	$L__BB0_8;
	add.s32 	%r53, %r70, %r3;
	mul.wide.s32 	%rd7, %r53, 4;
	add.s64 	%rd8, %rd1, %rd7;
	ld.global.f32 	%f94, [%rd8];
	add.s32 	%r54, %r70, 1;
	cvt.rn.f32.u32 	%f95, %r54;
	fma.rn.f32 	%f96, %f94, %f95, %f158;
	add.f32 	%f97, %f159, %f94;
	ld.global.f32 	%f98, [%rd8+4];
	add.s32 	%r55, %r70, 2;
	cvt.rn.f32.u32 	%f99, %r55;
	fma.rn.f32 	%f100, %f98, %f99, %f96;
	add.f32 	%f101, %f97, %f98;
	ld.global.f32 	%f102, [%rd8+8];
	add.s32 	%r56, %r70, 3;
	cvt.rn.f32.u32 	%f103, %r56;
	fma.rn.f32 	%f104, %f102, %f103, %f100;
	add.f32 	%f105, %f101, %f102;
	ld.global.f32 	%f106, [%rd8+12];
	add.s32 	%r57, %r70, 4;
	cvt.rn.f32.u32 	%f107, %r57;
	fma.rn.f32 	%f108, %f106, %f107, %f104;
	add.f32 	%f109, %f105, %f106;
	ld.global.f32 	%f110, [%rd8+16];
	add.s32 	%r58, %r70, 5;
	cvt.rn.f32.u32 	%f111, %r58;
	fma.rn.f32 	%f112, %f110, %f111, %f108;
	add.f32 	%f113, %f109, %f110;
	ld.global.f32 	%f114, [%rd8+20];
	add.s32 	%r59, %r70, 6;
	cvt.rn.f32.u32 	%f115, %r59;
	fma.rn.f32 	%f116, %f114, %f115, %f112;
	add.f32 	%f117, %f113, %f114;
	ld.global.f32 	%f118, [%rd8+24];
	add.s32 	%r60, %r70, 7;
	cvt.rn.f32.u32 	%f119, %r60;
	fma.rn.f32 	%f120, %f118, %f119, %f116;
	add.f32 	%f121, %f117, %f118;
	ld.global.f32 	%f122, [%rd8+28];
	add.s32 	%r70, %r70, 8;
	cvt.rn.f32.u32 	%f123, %r70;
	fma.rn.f32 	%f158, %f122, %f123, %f120;
	add.f32 	%f159, %f121, %f122;
$L__BB0_8:
	setp.eq.s32 	%p9, %r9, 0;
	@%p9 bra 	$L__BB0_14;
	and.b32  	%r12, %r24, 3;
	setp.lt.u32 	%p10, %r9, 4;
	@%p10 bra 	$L__BB0_11;
	add.s32 	%r61, %r70, %r3;
	mul.wide.s32 	%rd9, %r61, 4;
	add.s64 	%rd10, %rd1, %rd9;
	ld.global.f32 	%f125, [%rd10];
	add.s32 	%r62, %r70, 1;
	cvt.rn.f32.u32 	%f126, %r62;
	fma.rn.f32 	%f127, %f125, %f126, %f158;
	add.f32 	%f128, %f159, %f125;
	ld.global.f32 	%f129, [%rd10+4];
	add.s32 	%r63, %r70, 2;
	cvt.rn.f32.u32 	%f130, %r63;
	fma.rn.f32 	%f131, %f129, %f130, %f127;
	add.f32 	%f132, %f128, %f129;
	ld.global.f32 	%f133, [%rd10+8];
	add.s32 	%r64, %r70, 3;
	cvt.rn.f32.u32 	%f134, %r64;
	fma.rn.f32 	%f135, %f133, %f134, %f131;
	add.f32 	%f136, %f132, %f133;
	ld.global.f32 	%f137, [%rd10+12];
	add.s32 	%r70, %r70, 4;
	cvt.rn.f32.u32 	%f138, %r70;
	fma.rn.f32 	%f158, %f137, %f138, %f135;
	add.f32 	%f159, %f136, %f137;
$L__BB0_11:
	setp.eq.s32 	%p11, %r12, 0;
	@%p11 bra 	$L__BB0_14;
	add.s32 	%r73, %r70, %r3;
	neg.s32 	%r72, %r12;
$L__BB0_13:
	.pragma "nounroll";
	mul.wide.s32 	%rd11, %r73, 4;
	add.s64 	%rd12, %rd1, %rd11;
	ld.global.f32 	%f139, [%rd12];
	add.s32 	%r70, %r70, 1;
	cvt.rn.f32.u32 	%f140, %r70;
	fma.rn.f32 	%f158, %f139, %f140, %f158;
	add.f32 	%f159, %f159, %f139;
	add.s32 	%r73, %r73, 1;
	add.s32 	%r72, %r72, 1;
	setp.ne.s32 	%p12, %r72, 0;
	@%p12 bra 	$L__BB0_13;
$L__BB0_14:
	setp.leu.f32 	%p13, %f159, 0f00000000;
	@%p13 bra 	$L__BB0_16;
	div.rn.f32 	%f141, %f158, %f159;
	mad.lo.s32 	%r67, %r26, %r1, %r33;
	mul.wide.s32 	%rd15, %r67, 4;
	add.s64 	%rd16, %rd2, %rd15;
	st.global.f32 	[%rd16], %f141;
	bra.uni 	$L__BB0_17;
$L__BB0_16:
	mad.lo.s32 	%r65, %r26, %r1, %r33;
	mul.wide.s32 	%rd13, %r65, 4;
	add.s64 	%rd14, %rd2, %rd13;
	mov.b32 	%r66, 0;
	st.global.u32 	[%rd14], %r66;
$L__BB0_17:
	ret;

}


// ===== COMPILED SASS (sm_100) =====

	.target	sm_100

	.elftype	@"ET_EXEC"


//--------------------- .note.nv.tkinfo           --------------------------
	.section	.note.nv.tkinfo,"",@"SHT_NOTE"
	.sectionflags	@"SHF_NOTE_NV_TKINFO"
	.tkinfo
        /*0018*/ 	.word	0x00000002
        /*0030*/ 	.string	""
        /*0030*/ 	.string	"ptxas"
        /*0030*/ 	.string	"Cuda compilation tools, release 13.0, V13.0.88"
        /*0030*/ 	.string	"Build cuda_13.0.r13.0/compiler.36424714_0"
        /*0030*/ 	.string	"-arch sm_100 -m 64 "



//--------------------- .note.nv.cuinfo           --------------------------
	.section	.note.nv.cuinfo,"",@"SHT_NOTE"
	.sectionflags	@"SHF_NOTE_NV_CUINFO"
        /*0018*/ 	.short	0x0002
        /*001a*/ 	.short	0x0064
        /*001c*/ 	.short	0x0082
	.zero		2


//--------------------- .nv.info                  --------------------------
	.section	.nv.info,"",@"SHT_CUDA_INFO"
	.align	4


	//----- nvinfo : EIATTR_REGCOUNT
	.align		4
        /*0000*/ 	.byte	0x04, 0x2f
        /*0002*/ 	.short	(.L_1 - .L_0)
	.align		4
.L_0:
        /*0004*/ 	.word	index@(_Z24spectral_centroid_kernelPKfiiiPf)
        /*0008*/ 	.word	0x00000020


	//----- nvinfo : EIATTR_FRAME_SIZE
	.align		4
.L_1:
        /*000c*/ 	.byte	0x04, 0x11
        /*000e*/ 	.short	(.L_3 - .L_2)
	.align		4
.L_2:
        /*0010*/ 	.word	index@($__internal_0_$__cuda_sm3x_div_rn_noftz_f32_slowpath)
        /*0014*/ 	.word	0x00000000


	//----- nvinfo : EIATTR_FRAME_SIZE
	.align		4
.L_3:
        /*0018*/ 	.byte	0x04, 0x11
        /*001a*/ 	.short	(.L_5 - .L_4)
	.align		4
.L_4:
        /*001c*/ 	.word	index@(_Z24spectral_centroid_kernelPKfiiiPf)
        /*0020*/ 	.word	0x00000000


	//----- nvinfo : EIATTR_MIN_STACK_SIZE
	.align		4
.L_5:
        /*0024*/ 	.byte	0x04, 0x12
        /*0026*/ 	.short	(.L_7 - .L_6)
	.align		4
.L_6:
        /*0028*/ 	.word	index@(_Z24spectral_centroid_kernelPKfiiiPf)
        /*002c*/ 	.word	0x00000000
.L_7:


//--------------------- .nv.compat                --------------------------
	.section	.nv.compat,"",@"SHT_CUDA_COMPAT_INFO"
	.align	4
        /*0000*/ 	.byte	0x02, 0x09, 0x00, 0x00, 0x02, 0x02, 0x01, 0x00, 0x02, 0x05, 0x05, 0x00, 0x03, 0x07, 0x01, 0x01
        /*0010*/ 	.byte	0x02, 0x03, 0x00, 0x00, 0x02, 0x06, 0x01, 0x00, 0x04, 0x0b, 0x08, 0x00, 0x01, 0x00, 0x00, 0x00
        /*0020*/ 	.byte	0x00, 0x00, 0x00, 0x00


//--------------------- .nv.info._Z24spectral_centroid_kernelPKfiiiPf --------------------------
	.section	.nv.info._Z24spectral_centroid_kernelPKfiiiPf,"",@"SHT_CUDA_INFO"
	.sectionflags	@""
	.align	4


	//----- nvinfo : EIATTR_CUDA_API_VERSION
	.align		4
        /*0000*/ 	.byte	0x04, 0x37
        /*0002*/ 	.short	(.L_9 - .L_8)
.L_8:
        /*0004*/ 	.word	0x00000082


	//----- nvinfo : EIATTR_KPARAM_INFO
	.align		4
.L_9:
        /*0008*/ 	.byte	0x04, 0x17
        /*000a*/ 	.short	(.L_11 - .L_10)
.L_10:
        /*000c*/ 	.word	0x00000000
        /*0010*/ 	.short	0x0004
        /*0012*/ 	.short	0x0018
        /*0014*/ 	.byte	0x00, 0xf5, 0x21, 0x00


	//----- nvinfo : EIATTR_KPARAM_INFO
	.align		4
.L_11:
        /*0018*/ 	.byte	0x04, 0x17
        /*001a*/ 	.short	(.L_13 - .L_12)
.L_12:
        /*001c*/ 	.word	0x00000000
        /*0020*/ 	.short	0x0003
        /*0022*/ 	.short	0x0010
        /*0024*/ 	.byte	0x00, 0xf0, 0x11, 0x00


	//----- nvinfo : EIATTR_KPARAM_INFO
	.align		4
.L_13:
        /*0028*/ 	.byte	0x04, 0x17
        /*002a*/ 	.short	(.L_15 - .L_14)
.L_14:
        /*002c*/ 	.word	0x00000000
        /*0030*/ 	.short	0x0002
        /*0032*/ 	.short	0x000c
        /*0034*/ 	.byte	0x00, 0xf0, 0x11, 0x00


	//----- nvinfo : EIATTR_KPARAM_INFO
	.align		4
.L_15:
        /*0038*/ 	.byte	0x04, 0x17
        /*003a*/ 	.short	(.L_17 - .L_16)
.L_16:
        /*003c*/ 	.word	0x00000000
        /*0040*/ 	.short	0x0001
        /*0042*/ 	.short	0x0008
        /*0044*/ 	.byte	0x00, 0xf0, 0x11, 0x00


	//----- nvinfo : EIATTR_KPARAM_INFO
	.align		4
.L_17:
        /*0048*/ 	.byte	0x04, 0x17
        /*004a*/ 	.short	(.L_19 - .L_18)
.L_18:
        /*004c*/ 	.word	0x00000000
        /*0050*/ 	.short	0x0000
        /*0052*/ 	.short	0x0000
        /*0054*/ 	.byte	0x00, 0xf5, 0x21, 0x00


	//----- nvinfo : EIATTR_SPARSE_MMA_MASK
	.align		4
.L_19:
        /*0058*/ 	.byte	0x03, 0x50
        /*005a*/ 	.short	0x0000


	//----- nvinfo : EIATTR_MAXREG_COUNT
	.align		4
        /*005c*/ 	.byte	0x03, 0x1b
        /*005e*/ 	.short	0x00ff


	//----- nvinfo : EIATTR_MERCURY_ISA_VERSION
	.align		4
        /*0060*/ 	.byte	0x03, 0x5f
        /*0062*/ 	.short	0x0101


	//----- nvinfo : EIATTR_VRC_CTA_INIT_COUNT
	.align		4
        /*0064*/ 	.byte	0x02, 0x4a
	.zero		1
	.zero		1


	//----- nvinfo : EIATTR_EXIT_INSTR_OFFSETS
	.align		4
        /*0068*/ 	.byte	0x04, 0x1c
        /*006a*/ 	.short	(.L_21 - .L_20)


	//   ....[0]....
.L_20:
        /*006c*/ 	.word	0x000000c0


	//   ....[1]....
        /*0070*/ 	.word	0x00000e40


	//   ....[2]....
        /*0074*/ 	.word	0x00000e90


	//----- nvinfo : EIATTR_CRS_STACK_SIZE
	.align		4
.L_21:
        /*0078*/ 	.byte	0x04, 0x1e
        /*007a*/ 	.short	(.L_23 - .L_22)
.L_22:
        /*007c*/ 	.word	0x00000000


	//----- nvinfo : EIATTR_CBANK_PARAM_SIZE
	.align		4
.L_23:
        /*0080*/ 	.byte	0x03, 0x19
        /*0082*/ 	.short	0x0020


	//----- nvinfo : EIATTR_PARAM_CBANK
	.align		4
        /*0084*/ 	.byte	0x04, 0x0a
        /*0086*/ 	.short	(.L_25 - .L_24)
	.align		4
.L_24:
        /*0088*/ 	.word	index@(.nv.constant0._Z24spectral_centroid_kernelPKfiiiPf)
        /*008c*/ 	.short	0x0380
        /*008e*/ 	.short	0x0020


	//----- nvinfo : EIATTR_SW_WAR
	.align		4
.L_25:
        /*0090*/ 	.byte	0x04, 0x36
        /*0092*/ 	.short	(.L_27 - .L_26)
.L_26:
        /*0094*/ 	.word	0x00000008
.L_27:


//--------------------- .nv.callgraph             --------------------------
	.section	.nv.callgraph,"",@"SHT_CUDA_CALLGRAPH"
	.align	4
	.sectionentsize	8
	.align		4
        /*0000*/ 	.word	0x00000000
	.align		4
        /*0004*/ 	.word	0xffffffff
	.align		4
        /*0008*/ 	.word	0x00000000
	.align		4
        /*000c*/ 	.word	0xfffffffe
	.align		4
        /*0010*/ 	.word	0x00000000
	.align		4
        /*0014*/ 	.word	0xfffffffd
	.align		4
        /*0018*/ 	.word	0x00000000
	.align		4
        /*001c*/ 	.word	0xfffffffc


//--------------------- .text._Z24spectral_centroid_kernelPKfiiiPf --------------------------
	.section	.text._Z24spectral_centroid_kernelPKfiiiPf,"ax",@progbits
	.align	128
        .global         _Z24spectral_centroid_kernelPKfiiiPf
        .type           _Z24spectral_centroid_kernelPKfiiiPf,@function
        .size           _Z24spectral_centroid_kernelPKfiiiPf,(.L_x_21 - _Z24spectral_centroid_kernelPKfiiiPf)
        .other          _Z24spectral_centroid_kernelPKfiiiPf,@"STO_CUDA_ENTRY STV_DEFAULT"
_Z24spectral_centroid_kernelPKfiiiPf:
.text._Z24spectral_centroid_kernelPKfiiiPf:
[----:B------:R-:W-:Y:S01]  /*0000*/  LDC R1, c[0x0][0x37c] ;  /* 0x0000df00ff017b82 */ /* 0x000fe20000000800 */
[----:B------:R-:W0:Y:S07]  /*0010*/  S2R R3, SR_TID.Y ;  /* 0x0000000000037919 */ /* 0x000e2e0000002200 */
[----:B------:R-:W1:Y:S01]  /*0020*/  LDC R7, c[0x0][0x360] ;  /* 0x0000d800ff077b82 */ /* 0x000e620000000800 */
[----:B------:R-:W2:Y:S01]  /*0030*/  LDCU.64 UR8, c[0x0][0x388] ;  /* 0x00007100ff0877ac */ /* 0x000ea20008000a00 */
[----:B------:R-:W1:Y:S06]  /*0040*/  S2R R0, SR_TID.X ;  /* 0x0000000000007919 */ /* 0x000e6c0000002100 */
[----:B------:R-:W0:Y:S08]  /*0050*/  S2UR UR5, SR_CTAID.Y ;  /* 0x00000000000579c3 */ /* 0x000e300000002600 */
[----:B------:R-:W0:Y:S08]  /*0060*/  LDC R6, c[0x0][0x364] ;  /* 0x0000d900ff067b82 */ /* 0x000e300000000800 */
[----:B------:R-:W1:Y:S01]  /*0070*/  S2UR UR4, SR_CTAID.X ;  /* 0x00000000000479c3 */ /* 0x000e620000002500 */
[----:B0-----:R-:W-:-:S05]  /*0080*/  IMAD R6, R6, UR5, R3 ;  /* 0x0000000506067c24 */ /* 0x001fca000f8e0203 */
[----:B--2---:R-:W-:Y:S01]  /*0090*/  ISETP.GE.AND P0, PT, R6, UR9, PT ;  /* 0x0000000906007c0c */ /* 0x004fe2000bf06270 */
[----:B-1----:R-:W-:-:S05]  /*00a0*/  IMAD R7, R7, UR4, R0 ;  /* 0x0000000407077c24 */ /* 0x002fca000f8e0200 */
[----:B------:R-:W-:-:S13]  /*00b0*/  ISETP.GE.OR P0, PT, R7, UR8, P0 ;  /* 0x0000000807007c0c */ /* 0x000fda0008706670 */
[----:B------:R-:W-:Y:S05]  /*00c0*/  @P0 EXIT ;  /* 0x000000000000094d */ /* 0x000fea0003800000 */
[----:B------:R-:W0:Y:S01]  /*00d0*/  LDCU UR8, c[0x0][0x390] ;  /* 0x00007200ff0877ac */ /* 0x000e220008000800 */
[----:B------:R-:W-:Y:S02]  /*00e0*/  HFMA2 R11, -RZ, RZ, 0, 0 ;  /* 0x00000000ff0b7431 */ /* 0x000fe400000001ff */
[----:B------:R-:W-:Y:S01]  /*00f0*/  IMAD.MOV.U32 R8, RZ, RZ, RZ ;  /* 0x000000ffff087224 */ /* 0x000fe200078e00ff */
[----:B------:R-:W1:Y:S01]  /*0100*/  LDCU.64 UR6, c[0x0][0x358] ;  /* 0x00006b00ff0677ac */ /* 0x000e620008000a00 */
[----:B0-----:R-:W-:-:S09]  /*0110*/  UISETP.GE.AND UP0, UPT, UR8, 0x1, UPT ;  /* 0x000000010800788c */ /* 0x001fd2000bf06270 */
[----:B-1----:R-:W-:Y:S05]  /*0120*/  BRA.U !UP0, `(.L_x_0) ;  /* 0x0000000908ec7547 */ /* 0x002fea000b800000 */
[----:B------:R-:W-:Y:S01]  /*0130*/  UISETP.GE.U32.AND UP0, UPT, UR8, 0x10, UPT ;  /* 0x000000100800788c */ /* 0x000fe2000bf06070 */
[----:B------:R-:W-:Y:S01]  /*0140*/  IMAD R9, R7, UR9, R6 ;  /* 0x0000000907097c24 */ /* 0x000fe2000f8e0206 */
[----:B------:R-:W-:Y:S01]  /*0150*/  ULOP3.LUT UR4, UR8, 0xf, URZ, 0xc0, !UPT ;  /* 0x0000000f08047892 */ /* 0x000fe2000f8ec0ff */
[----:B------:R-:W-:Y:S01]  /*0160*/  MOV R8, RZ ;  /* 0x000000ff00087202 */ /* 0x000fe20000000f00 */
[----:B------:R-:W-:Y:S01]  /*0170*/  IMAD.MOV.U32 R0, RZ, RZ, RZ ;  /* 0x000000ffff007224 */ /* 0x000fe200078e00ff */
[----:B------:R-:W-:Y:S01]  /*0180*/  MOV R11, RZ ;  /* 0x000000ff000b7202 */ /* 0x000fe20000000f00 */
[----:B------:R-:W-:-:S03]  /*0190*/  UISETP.NE.AND UP1, UPT, UR4, URZ, UPT ;  /* 0x000000ff0400728c */ /* 0x000fc6000bf25270 */
[----:B------:R-:W-:Y:S08]  /*01a0*/  BRA.U !UP0, `(.L_x_1) ;  /* 0x0000000508647547 */ /* 0x000ff0000b800000 */
[----:B------:R-:W0:Y:S01]  /*01b0*/  LDC.64 R2, c[0x0][0x380] ;  /* 0x0000e000ff027b82 */ /* 0x000e220000000a00 */
[----:B------:R-:W-:Y:S01]  /*01c0*/  ULOP3.LUT UR5, UR8, 0x7ffffff0, URZ, 0xc0, !UPT ;  /* 0x7ffffff008057892 */ /* 0x000fe2000f8ec0ff */
[----:B------:R-:W-:Y:S01]  /*01d0*/  IMAD.MOV.U32 R8, RZ, RZ, RZ ;  /* 0x000000ffff087224 */ /* 0x000fe200078e00ff */
[----:B------:R-:W-:-:S04]  /*01e0*/  MOV R10, RZ ;  /* 0x000000ff000a7202 */ /* 0x000fc80000000f00 */
[----:B------:R-:W-:-:S07]  /*01f0*/  IMAD.U32 R0, RZ, RZ, UR5 ;  /* 0x00000005ff007e24 */ /* 0x000fce000f8e00ff */
.L_x_2:
[----:B------:R-:W-:-:S04]  /*0200*/  IMAD R5, R9, UR8, R10 ;  /* 0x0000000809057c24 */ /* 0x000fc8000f8e020a */
[----:B0-----:R-:W-:-:S05]  /*0210*/  IMAD.WIDE R4, R5, 0x4, R2 ;  /* 0x0000000405047825 */ /* 0x001fca00078e0202 */
[----:B------:R-:W2:Y:S04]  /*0220*/  LDG.E R12, desc[UR6][R4.64] ;  /* 0x00000006040c7981 */ /* 0x000ea8000c1e1900 */
[----:B------:R-:W3:Y:S04]  /*0230*/  LDG.E R24, desc[UR6][R4.64+0x4] ;  /* 0x0000040604187981 */ /* 0x000ee8000c1e1900 */
[----:B------:R-:W4:Y:S04]  /*0240*/  LDG.E R22, desc[UR6][R4.64+0x8] ;  /* 0x0000080604167981 */ /* 0x000f28000c1e1900 */
[----:B------:R-:W5:Y:S04]  /*0250*/  LDG.E R23, desc[UR6][R4.64+0xc] ;  /* 0x00000c0604177981 */ /* 0x000f68000c1e1900 */
[----:B------:R-:W5:Y:S04]  /*0260*/  LDG.E R21, desc[UR6][R4.64+0x10] ;  /* 0x0000100604157981 */ /* 0x000f68000c1e1900 */
[----:B------:R-:W5:Y:S04]  /*0270*/  LDG.E R20, desc[UR6][R4.64+0x14] ;  /* 0x0000140604147981 */ /* 0x000f68000c1e1900 */
[----:B------:R-:W5:Y:S04]  /*0280*/  LDG.E R19, desc[UR6][R4.64+0x18] ;  /* 0x0000180604137981 */ /* 0x000f68000c1e1900 */
[----:B------:R-:W5:Y:S04]  /*0290*/  LDG.E R18, desc[UR6][R4.64+0x1c] ;  /* 0x00001c0604127981 */ /* 0x000f68000c1e1900 */
[----:B------:R-:W5:Y:S04]  /*02a0*/  LDG.E R17, desc[UR6][R4.64+0x20] ;  /* 0x0000200604117981 */ /* 0x000f68000c1e1900 */
[----:B------:R-:W5:Y:S04]  /*02b0*/  LDG.E R16, desc[UR6][R4.64+0x24] ;  /* 0x0000240604107981 */ /* 0x000f68000c1e1900 */
[----:B------:R-:W5:Y:S04]  /*02c0*/  LDG.E R15, desc[UR6][R4.64+0x28] ;  /* 0x00002806040f7981 */ /* 0x000f68000c1e1900 */
[----:B------:R-:W5:Y:S01]  /*02d0*/  LDG.E R14, desc[UR6][R4.64+0x2c] ;  /* 0x00002c06040e7981 */ /* 0x000f62000c1e1900 */
[----:B------:R-:W-:-:S03]  /*02e0*/  IADD3 R25, PT, PT, R10, 0x1, RZ ;  /* 0x000000010a197810 */ /* 0x000fc60007ffe0ff */
[----:B------:R-:W5:Y:S01]  /*02f0*/  LDG.E R13, desc[UR6][R4.64+0x30] ;  /* 0x00003006040d7981 */ /* 0x000f62000c1e1900 */
[----:B------:R-:W-:-:S03]  /*0300*/  I2FP.F32.U32 R27, R25 ;  /* 0x00000019001b7245 */ /* 0x000fc60000201000 */
[----:B------:R-:W5:Y:S04]  /*0310*/  LDG.E R25, desc[UR6][R4.64+0x34] ;  /* 0x0000340604197981 */ /* 0x000f68000c1e1900 */
[----:B------:R-:W5:Y:S01]  /*0320*/  LDG.E R26, desc[UR6][R4.64+0x3c] ;  /* 0x00003c06041a7981 */ /* 0x000f62000c1e1900 */
[----:B--2---:R-:W-:-:S03]  /*0330*/  FFMA R27, R12, R27, R11 ;  /* 0x0000001b0c1b7223 */ /* 0x004fc6000000000b */
[----:B------:R0:W2:Y:S01]  /*0340*/  LDG.E R11, desc[UR6][R4.64+0x38] ;  /* 0x00003806040b7981 */ /* 0x0000a2000c1e1900 */
[----:B------:R-:W-:Y:S01]  /*0350*/  FADD R29, R12, R8 ;  /* 0x000000080c1d7221 */ /* 0x000fe20000000000 */
[----:B------:R-:W-:-:S05]  /*0360*/  VIADD R8, R10, 0x2 ;  /* 0x000000020a087836 */ /* 0x000fca0000000000 */
[----:B------:R-:W-:Y:S01]  /*0370*/  I2FP.F32.U32 R8, R8 ;  /* 0x0000000800087245 */ /* 0x000fe20000201000 */
[----:B------:R-:W-:-:S04]  /*0380*/  VIADD R12, R10, 0x4 ;  /* 0x000000040a0c7836 */ /* 0x000fc80000000000 */
[----:B---3--:R-:W-:Y:S01]  /*0390*/  FFMA R27, R24, R8, R27 ;  /* 0x00000008181b7223 */ /* 0x008fe2000000001b */
[----:B------:R-:W-:Y:S01]  /*03a0*/  IADD3 R8, PT, PT, R10, 0x3, RZ ;  /* 0x000000030a087810 */ /* 0x000fe20007ffe0ff */
[----:B------:R-:W-:-:S03]  /*03b0*/  FADD R29, R29, R24 ;  /* 0x000000181d1d7221 */ /* 0x000fc60000000000 */
[----:B------:R-:W-:Y:S02]  /*03c0*/  I2FP.F32.U32 R8, R8 ;  /* 0x0000000800087245 */ /* 0x000fe40000201000 */
[----:B------:R-:W-:Y:S02]  /*03d0*/  I2FP.F32.U32 R12, R12 ;  /* 0x0000000c000c7245 */ /* 0x000fe40000201000 */
[----:B0-----:R-:W-:Y:S01]  /*03e0*/  IADD3 R4, PT, PT, R10, 0x5, RZ ;  /* 0x000000050a047810 */ /* 0x001fe20007ffe0ff */
[----:B----4-:R-:W-:Y:S01]  /*03f0*/  FFMA R8, R22, R8, R27 ;  /* 0x0000000816087223 */ /* 0x010fe2000000001b */
[----:B------:R-:W-:Y:S01]  /*0400*/  FADD R22, R29, R22 ;  /* 0x000000161d167221 */ /* 0x000fe20000000000 */
[----:B------:R-:W-:Y:S01]  /*0410*/  VIADD R5, R10, 0x6 ;  /* 0x000000060a057836 */ /* 0x000fe20000000000 */
[----:B------:R-:W-:Y:S01]  /*0420*/  I2FP.F32.U32 R4, R4 ;  /* 0x0000000400047245 */ /* 0x000fe20000201000 */
[----:B-----5:R-:W-:Y:S01]  /*0430*/  FFMA R8, R23, R12, R8 ;  /* 0x0000000c17087223 */ /* 0x020fe20000000008 */
[----:B------:R-:W-:Y:S01]  /*0440*/  FADD R22, R22, R23 ;  /* 0x0000001716167221 */ /* 0x000fe20000000000 */
[----:B------:R-:W-:-:S02]  /*0450*/  IADD3 R23, PT, PT, R10, 0x7, RZ ;  /* 0x000000070a177810 */ /* 0x000fc40007ffe0ff */
[----:B------:R-:W-:Y:S01]  /*0460*/  I2FP.F32.U32 R12, R5 ;  /* 0x00000005000c7245 */ /* 0x000fe20000201000 */
[----:B------:R-:W-:Y:S01]  /*0470*/  FFMA R5, R21, R4, R8 ;  /* 0x0000000415057223 */ /* 0x000fe20000000008 */
[----:B------:R-:W-:Y:S01]  /*0480*/  VIADD R4, R10, 0x8 ;  /* 0x000000080a047836 */ /* 0x000fe20000000000 */
[----:B------:R-:W-:Y:S02]  /*0490*/  I2FP.F32.U32 R23, R23 ;  /* 0x0000001700177245 */ /* 0x000fe40000201000 */
[----:B------:R-:W-:Y:S01]  /*04a0*/  FFMA R12, R20, R12, R5 ;  /* 0x0000000c140c7223 */ /* 0x000fe20000000005 */
[----:B------:R-:W-:Y:S01]  /*04b0*/  FADD R21, R22, R21 ;  /* 0x0000001516157221 */ /* 0x000fe20000000000 */
[C---:B------:R-:W-:Y:S02]  /*04c0*/  IADD3 R5, PT, PT, R10.reuse, 0x9, RZ ;  /* 0x000000090a057810 */ /* 0x040fe40007ffe0ff */
[----:B------:R-:W-:Y:S01]  /*04d0*/  I2FP.F32.U32 R4, R4 ;  /* 0x0000000400047245 */ /* 0x000fe20000201000 */
[----:B------:R-:W-:Y:S01]  /*04e0*/  FFMA R23, R19, R23, R12 ;  /* 0x0000001713177223 */ /* 0x000fe2000000000c */
[----:B------:R-:W-:Y:S01]  /*04f0*/  FADD R20, R21, R20 ;  /* 0x0000001415147221 */ /* 0x000fe20000000000 */
[----:B------:R-:W-:Y:S01]  /*0500*/  VIADD R8, R10, 0xa ;  /* 0x0000000a0a087836 */ /* 0x000fe20000000000 */
[----:B------:R-:W-:Y:S01]  /*0510*/  I2FP.F32.U32 R5, R5 ;  /* 0x0000000500057245 */ /* 0x000fe20000201000 */
[----:B------:R-:W-:Y:S01]  /*0520*/  FFMA R4, R18, R4, R23 ;  /* 0x0000000412047223 */ /* 0x000fe20000000017 */
[----:B------:R-:W-:Y:S01]  /*0530*/  FADD R19, R20, R19 ;  /* 0x0000001314137221 */ /* 0x000fe20000000000 */
[----:B------:R-:W-:-:S02]  /*0540*/  IADD3 R12, PT, PT, R10, 0xb, RZ ;  /* 0x0000000b0a0c7810 */ /* 0x000fc40007ffe0ff */
[----:B------:R-:W-:Y:S01]  /*0550*/  I2FP.F32.U32 R8, R8 ;  /* 0x0000000800087245 */ /* 0x000fe20000201000 */
[----:B------:R-:W-:Y:S01]  /*0560*/  FFMA R5, R17, R5, R4 ;  /* 0x0000000511057223 */ /* 0x000fe20000000004 */
[----:B------:R-:W-:Y:S01]  /*0570*/  FADD R18, R19, R18 ;  /* 0x0000001213127221 */ /* 0x000fe20000000000 */
[----:B------:R-:W-:Y:S01]  /*0580*/  VIADD R4, R10, 0xc ;  /* 0x0000000c0a047836 */ /* 0x000fe20000000000 */
[----:B------:R-:W-:Y:S01]  /*0590*/  I2FP.F32.U32 R12, R12 ;  /* 0x0000000c000c7245 */ /* 0x000fe20000201000 */
[----:B------:R-:W-:Y:S01]  /*05a0*/  FFMA R8, R16, R8, R5 ;  /* 0x0000000810087223 */ /* 0x000fe20000000005 */
[----:B------:R-:W-:Y:S02]  /*05b0*/  FADD R17, R18, R17 ;  /* 0x0000001112117221 */ /* 0x000fe40000000000 */
[----:B------:R-:W-:Y:S01]  /*05c0*/  I2FP.F32.U32 R4, R4 ;  /* 0x0000000400047245 */ /* 0x000fe20000201000 */
[----:B------:R-:W-:Y:S01]  /*05d0*/  FFMA R5, R15, R12, R8 ;  /* 0x0000000c0f057223 */ /* 0x000fe20000000008 */
[----:B------:R-:W-:Y:S01]  /*05e0*/  FADD R16, R17, R16 ;  /* 0x0000001011107221 */ /* 0x000fe20000000000 */
[C---:B------:R-:W-:Y:S01]  /*05f0*/  IADD3 R17, PT, PT, R10.reuse, 0xd, RZ ;  /* 0x0000000d0a117810 */ /* 0x040fe20007ffe0ff */
[----:B------:R-:W-:-:S02]  /*0600*/  VIADD R8, R10, 0xe ;  /* 0x0000000e0a087836 */ /* 0x000fc40000000000 */
[----:B------:R-:W-:Y:S01]  /*0610*/  FFMA R4, R14, R4, R5 ;  /* 0x000000040e047223 */ /* 0x000fe20000000005 */
[----:B------:R-:W-:Y:S01]  /*0620*/  IADD3 R5, PT, PT, R10, 0xf, RZ ;  /* 0x0000000f0a057810 */ /* 0x000fe20007ffe0ff */
[----:B------:R-:W-:Y:S01]  /*0630*/  FADD R15, R16, R15 ;  /* 0x0000000f100f7221 */ /* 0x000fe20000000000 */
[----:B------:R-:W-:Y:S01]  /*0640*/  VIADD R10, R10, 0x10 ;  /* 0x000000100a0a7836 */ /* 0x000fe20000000000 */
[----:B------:R-:W-:Y:S02]  /*0650*/  I2FP.F32.U32 R17, R17 ;  /* 0x0000001100117245 */ /* 0x000fe40000201000 */
[----:B------:R-:W-:Y:S01]  /*0660*/  FADD R14, R15, R14 ;  /* 0x0000000e0f0e7221 */ /* 0x000fe20000000000 */
[----:B------:R-:W-:Y:S02]  /*0670*/  I2FP.F32.U32 R8, R8 ;  /* 0x0000000800087245 */ /* 0x000fe40000201000 */
[----:B------:R-:W-:Y:S01]  /*0680*/  ISETP.NE.AND P0, PT, R10, R0, PT ;  /* 0x000000000a00720c */ /* 0x000fe20003f05270 */
[----:B------:R-:W-:Y:S01]  /*0690*/  FFMA R4, R13, R17, R4 ;  /* 0x000000110d047223 */ /* 0x000fe20000000004 */
[----:B------:R-:W-:Y:S01]  /*06a0*/  FADD R14, R14, R13 ;  /* 0x0000000d0e0e7221 */ /* 0x000fe20000000000 */
[----:B------:R-:W-:-:S02]  /*06b0*/  I2FP.F32.U32 R5, R5 ;  /* 0x0000000500057245 */ /* 0x000fc40000201000 */
[----:B------:R-:W-:Y:S01]  /*06c0*/  FFMA R4, R25, R8, R4 ;  /* 0x0000000819047223 */ /* 0x000fe20000000004 */
[----:B------:R-:W-:Y:S01]  /*06d0*/  FADD R14, R14, R25 ;  /* 0x000000190e0e7221 */ /* 0x000fe20000000000 */
[----:B------:R-:W-:Y:S02]  /*06e0*/  I2FP.F32.U32 R8, R10 ;  /* 0x0000000a00087245 */ /* 0x000fe40000201000 */
[----:B--2---:R-:W-:Y:S01]  /*06f0*/  FFMA R5, R11, R5, R4 ;  /* 0x000000050b057223 */ /* 0x004fe20000000004 */
[----:B------:R-:W-:-:S03]  /*0700*/  FADD R13, R14, R11 ;  /* 0x0000000b0e0d7221 */ /* 0x000fc60000000000 */
[----:B------:R-:W-:Y:S01]  /*0710*/  FFMA R11, R26, R8, R5 ;  /* 0x000000081a0b7223 */ /* 0x000fe20000000005 */
[----:B------:R-:W-:Y:S01]  /*0720*/  FADD R8, R13, R26 ;  /* 0x0000001a0d087221 */ /* 0x000fe20000000000 */
[----:B------:R-:W-:Y:S06]  /*0730*/  @P0 BRA `(.L_x_2) ;  /* 0xfffffff800b00947 */ /* 0x000fec000383ffff */
.L_x_1:
[----:B------:R-:W-:Y:S05]  /*0740*/  BRA.U !UP1, `(.L_x_0) ;  /* 0x0000000509647547 */ /* 0x000fea000b800000 */
[----:B------:R-:W-:Y:S02]  /*0750*/  UISETP.GE.U32.AND UP0, UPT, UR4, 0x8, UPT ;  /* 0x000000080400788c */ /* 0x000fe4000bf06070 */
[----:B------:R-:W-:-:S04]  /*0760*/  ULOP3.LUT UR5, UR8, 0x7, URZ, 0xc0, !UPT ;  /* 0x0000000708057892 */ /* 0x000fc8000f8ec0ff */
[----:B------:R-:W-:-:S03]  /*0770*/  UISETP.NE.AND UP1, UPT, UR5, URZ, UPT ;  /* 0x000000ff0500728c */ /* 0x000fc6000bf25270 */
[----:B------:R-:W-:Y:S08]  /*0780*/  BRA.U !UP0, `(.L_x_3) ;  /* 0x0000000108ac7547 */ /* 0x000ff0000b800000 */
[----:B------:R-:W0:Y:S01]  /*0790*/  LDC.64 R14, c[0x0][0x380] ;  /* 0x0000e000ff0e7b82 */ /* 0x000e220000000a00 */
        /* <DEDUP_REMOVED lines=9> */
[----:B------:R0:W5:Y:S01]  /*0830*/  LDG.E R10, desc[UR6][R14.64+0x1c] ;  /* 0x00001c060e0a7981 */ /* 0x000162000c1e1900 */
[C---:B------:R-:W-:Y:S01]  /*0840*/  IADD3 R13, PT, PT, R0.reuse, 0x1, RZ ;  /* 0x00000001000d7810 */ /* 0x040fe20007ffe0ff */
[C---:B------:R-:W-:Y:S01]  /*0850*/  VIADD R17, R0.reuse, 0x2 ;  /* 0x0000000200117836 */ /* 0x040fe20000000000 */
[----:B------:R-:W-:-:S02]  /*0860*/  IADD3 R19, PT, PT, R0, 0x3, RZ ;  /* 0x0000000300137810 */ /* 0x000fc40007ffe0ff */
[----:B------:R-:W-:Y:S02]  /*0870*/  I2FP.F32.U32 R13, R13 ;  /* 0x0000000d000d7245 */ /* 0x000fe40000201000 */
[----:B------:R-:W-:Y:S02]  /*0880*/  I2FP.F32.U32 R17, R17 ;  /* 0x0000001100117245 */ /* 0x000fe40000201000 */
[----:B------:R-:W-:Y:S02]  /*0890*/  I2FP.F32.U32 R19, R19 ;  /* 0x0000001300137245 */ /* 0x000fe40000201000 */
[----:B0-----:R-:W-:-:S04]  /*08a0*/  IADD3 R14, PT, PT, R0, 0x5, RZ ;  /* 0x00000005000e7810 */ /* 0x001fc80007ffe0ff */
[----:B------:R-:W-:Y:S01]  /*08b0*/  I2FP.F32.U32 R14, R14 ;  /* 0x0000000e000e7245 */ /* 0x000fe20000201000 */
[----:B--2---:R-:W-:Y:S01]  /*08c0*/  FFMA R13, R16, R13, R11 ;  /* 0x0000000d100d7223 */ /* 0x004fe2000000000b */
[----:B------:R-:W-:Y:S01]  /*08d0*/  FADD R8, R8, R16 ;  /* 0x0000001008087221 */ /* 0x000fe20000000000 */
[----:B------:R-:W-:Y:S02]  /*08e0*/  VIADD R16, R0, 0x4 ;  /* 0x0000000400107836 */ /* 0x000fe40000000000 */
[----:B---3--:R-:W-:Y:S01]  /*08f0*/  FFMA R13, R18, R17, R13 ;  /* 0x00000011120d7223 */ /* 0x008fe2000000000d */
[----:B------:R-:W-:Y:S02]  /*0900*/  FADD R11, R8, R18 ;  /* 0x00000012080b7221 */ /* 0x000fe40000000000 */
[----:B------:R-:W-:Y:S01]  /*0910*/  I2FP.F32.U32 R16, R16 ;  /* 0x0000001000107245 */ /* 0x000fe20000201000 */
[----:B----4-:R-:W-:Y:S01]  /*0920*/  FFMA R8, R12, R19, R13 ;  /* 0x000000130c087223 */ /* 0x010fe2000000000d */
[----:B------:R-:W-:Y:S01]  /*0930*/  FADD R12, R11, R12 ;  /* 0x0000000c0b0c7221 */ /* 0x000fe20000000000 */
[----:B------:R-:W-:-:S02]  /*0940*/  IADD3 R13, PT, PT, R0, 0x6, RZ ;  /* 0x00000006000d7810 */ /* 0x000fc40007ffe0ff */
[----:B-----5:R-:W-:Y:S01]  /*0950*/  FFMA R11, R5, R16, R8 ;  /* 0x00000010050b7223 */ /* 0x020fe20000000008 */
[----:B------:R-:W-:Y:S01]  /*0960*/  FADD R5, R12, R5 ;  /* 0x000000050c057221 */ /* 0x000fe20000000000 */
[----:B------:R-:W-:Y:S01]  /*0970*/  VIADD R8, R0, 0x7 ;  /* 0x0000000700087836 */ /* 0x000fe20000000000 */
[----:B------:R-:W-:Y:S01]  /*0980*/  I2FP.F32.U32 R13, R13 ;  /* 0x0000000d000d7245 */ /* 0x000fe20000201000 */
[----:B------:R-:W-:Y:S01]  /*0990*/  FFMA R11, R2, R14, R11 ;  /* 0x0000000e020b7223 */ /* 0x000fe2000000000b */
[----:B------:R-:W-:Y:S01]  /*09a0*/  FADD R5, R5, R2 ;  /* 0x0000000205057221 */ /* 0x000fe20000000000 */
[----:B------:R-:W-:Y:S02]  /*09b0*/  IADD3 R0, PT, PT, R0, 0x8, RZ ;  /* 0x0000000800007810 */ /* 0x000fe40007ffe0ff */
[----:B------:R-:W-:Y:S01]  /*09c0*/  I2FP.F32.U32 R8, R8 ;  /* 0x0000000800087245 */ /* 0x000fe20000201000 */
[----:B------:R-:W-:Y:S01]  /*09d0*/  FFMA R2, R4, R13, R11 ;  /* 0x0000000d04027223 */ /* 0x000fe2000000000b */
[----:B------:R-:W-:Y:S01]  /*09e0*/  FADD R4, R5, R4 ;  /* 0x0000000405047221 */ /* 0x000fe20000000000 */
[----:B------:R-:W-:-:S02]  /*09f0*/  I2FP.F32.U32 R5, R0 ;  /* 0x0000000000057245 */ /* 0x000fc40000201000 */
[----:B------:R-:W-:Y:S01]  /*0a00*/  FFMA R11, R3, R8, R2 ;  /* 0x00000008030b7223 */ /* 0x000fe20000000002 */
[----:B------:R-:W-:-:S03]  /*0a10*/  FADD R3, R4, R3 ;  /* 0x0000000304037221 */ /* 0x000fc60000000000 */
[----:B------:R-:W-:Y:S01]  /*0a20*/  FFMA R11, R10, R5, R11 ;  /* 0x000000050a0b7223 */ /* 0x000fe2000000000b */
[----:B------:R-:W-:-:S07]  /*0a30*/  FADD R8, R3, R10 ;  /* 0x0000000a03087221 */ /* 0x000fce0000000000 */
.L_x_3:
        /* <DEDUP_REMOVED lines=11> */
[----:B------:R-:W5:Y:S01]  /*0af0*/  LDG.E R16, desc[UR6][R2.64+0xc] ;  /* 0x00000c0602107981 */ /* 0x000f62000c1e1900 */
[C---:B------:R-:W-:Y:S01]  /*0b00*/  IADD3 R5, PT, PT, R0.reuse, 0x1, RZ ;  /* 0x0000000100057810 */ /* 0x040fe20007ffe0ff */
[C---:B------:R-:W-:Y:S01]  /*0b10*/  VIADD R12, R0.reuse, 0x2 ;  /* 0x00000002000c7836 */ /* 0x040fe20000000000 */
[----:B------:R-:W-:-:S02]  /*0b20*/  IADD3 R13, PT, PT, R0, 0x3, RZ ;  /* 0x00000003000d7810 */ /* 0x000fc40007ffe0ff */
[----:B------:R-:W-:Y:S02]  /*0b30*/  I2FP.F32.U32 R5, R5 ;  /* 0x0000000500057245 */ /* 0x000fe40000201000 */
[----:B------:R-:W-:Y:S02]  /*0b40*/  I2FP.F32.U32 R12, R12 ;  /* 0x0000000c000c7245 */ /* 0x000fe40000201000 */
[----:B------:R-:W-:Y:S02]  /*0b50*/  I2FP.F32.U32 R13, R13 ;  /* 0x0000000d000d7245 */ /* 0x000fe40000201000 */
[----:B------:R-:W-:Y:S01]  /*0b60*/  IADD3 R0, PT, PT, R0, 0x4, RZ ;  /* 0x0000000400007810 */ /* 0x000fe20007ffe0ff */
[----:B--2---:R-:W-:Y:S01]  /*0b70*/  FFMA R5, R4, R5, R11 ;  /* 0x0000000504057223 */ /* 0x004fe2000000000b */
[----:B------:R-:W-:Y:S02]  /*0b80*/  FADD R4, R8, R4 ;  /* 0x0000000408047221 */ /* 0x000fe40000000000 */
[----:B------:R-:W-:Y:S01]  /*0b90*/  I2FP.F32.U32 R11, R0 ;  /* 0x00000000000b7245 */ /* 0x000fe20000201000 */
[----:B---3--:R-:W-:Y:S01]  /*0ba0*/  FFMA R5, R10, R12, R5 ;  /* 0x0000000c0a057223 */ /* 0x008fe20000000005 */
[----:B------:R-:W-:-:S03]  /*0bb0*/  FADD R4, R4, R10 ;  /* 0x0000000a04047221 */ /* 0x000fc60000000000 */
[----:B----4-:R-:W-:Y:S01]  /*0bc0*/  FFMA R5, R14, R13, R5 ;  /* 0x0000000d0e057223 */ /* 0x010fe20000000005 */
[----:B------:R-:W-:-:S03]  /*0bd0*/  FADD R4, R4, R14 ;  /* 0x0000000e04047221 */ /* 0x000fc60000000000 */
[----:B-----5:R-:W-:Y:S01]  /*0be0*/  FFMA R11, R16, R11, R5 ;  /* 0x0000000b100b7223 */ /* 0x020fe20000000005 */
[----:B------:R-:W-:-:S07]  /*0bf0*/  FADD R8, R4, R16 ;  /* 0x0000001004087221 */ /* 0x000fce0000000000 */
.L_x_4:
[----:B------:R-:W-:Y:S05]  /*0c00*/  BRA.U !UP1, `(.L_x_0) ;  /* 0x0000000109347547 */ /* 0x000fea000b800000 */
[----:B------:R-:W0:Y:S01]  /*0c10*/  LDC.64 R4, c[0x0][0x380] ;  /* 0x0000e000ff047b82 */ /* 0x000e220000000a00 */
[----:B------:R-:W-:Y:S01]  /*0c20*/  IMAD R9, R9, UR8, R0 ;  /* 0x0000000809097c24 */ /* 0x000fe2000f8e0200 */
[----:B------:R-:W-:-:S12]  /*0c30*/  UIADD3 UR4, UPT, UPT, -UR4, URZ, URZ ;  /* 0x000000ff04047290 */ /* 0x000fd8000fffe1ff */
.L_x_5:
[----:B0-----:R-:W-:-:S06]  /*0c40*/  IMAD.WIDE R2, R9, 0x4, R4 ;  /* 0x0000000409027825 */ /* 0x001fcc00078e0204 */
[----:B------:R-:W2:Y:S01]  /*0c50*/  LDG.E R2, desc[UR6][R2.64] ;  /* 0x0000000602027981 */ /* 0x000ea2000c1e1900 */
[----:B------:R-:W-:Y:S01]  /*0c60*/  UIADD3 UR4, UPT, UPT, UR4, 0x1, URZ ;  /* 0x0000000104047890 */ /* 0x000fe2000fffe0ff */
[----:B------:R-:W-:Y:S01]  /*0c70*/  VIADD R0, R0, 0x1 ;  /* 0x0000000100007836 */ /* 0x000fe20000000000 */
[----:B------:R-:W-:Y:S02]  /*0c80*/  IADD3 R9, PT, PT, R9, 0x1, RZ ;  /* 0x0000000109097810 */ /* 0x000fe40007ffe0ff */
[----:B------:R-:W-:Y:S02]  /*0c90*/  UISETP.NE.AND UP0, UPT, UR4, URZ, UPT ;  /* 0x000000ff0400728c */ /* 0x000fe4000bf05270 */
[----:B------:R-:W-:-:S05]  /*0ca0*/  I2FP.F32.U32 R10, R0 ;  /* 0x00000000000a7245 */ /* 0x000fca0000201000 */
[C---:B--2---:R-:W-:Y:S01]  /*0cb0*/  FFMA R11, R2.reuse, R10, R11 ;  /* 0x0000000a020b7223 */ /* 0x044fe2000000000b */
[----:B------:R-:W-:Y:S01]  /*0cc0*/  FADD R8, R2, R8 ;  /* 0x0000000802087221 */ /* 0x000fe20000000000 */
[----:B------:R-:W-:Y:S06]  /*0cd0*/  BRA.U UP0, `(.L_x_5) ;  /* 0xfffffffd00d87547 */ /* 0x000fec000b83ffff */
.L_x_0:
[----:B------:R-:W-:-:S13]  /*0ce0*/  FSETP.GT.AND P0, PT, R8, RZ, PT ;  /* 0x000000ff0800720b */ /* 0x000fda0003f04000 */
[----:B------:R-:W-:Y:S05]  /*0cf0*/  @!P0 BRA `(.L_x_6) ;  /* 0x0000000000548947 */ /* 0x000fea0003800000 */
[----:B------:R-:W0:Y:S01]  /*0d00*/  MUFU.RCP R3, R8 ;  /* 0x0000000800037308 */ /* 0x000e220000001000 */
[----:B------:R-:W-:Y:S07]  /*0d10*/  BSSY.RECONVERGENT B0, `(.L_x_7) ;  /* 0x000000d000007945 */ /* 0x000fee0003800200 */
[----:B------:R-:W1:Y:S01]  /*0d20*/  FCHK P0, R11, R8 ;  /* 0x000000080b007302 */ /* 0x000e620000000000 */
[----:B0-----:R-:W-:-:S04]  /*0d30*/  FFMA R0, R3, -R8, 1 ;  /* 0x3f80000003007423 */ /* 0x001fc80000000808 */
[----:B------:R-:W-:-:S04]  /*0d40*/  FFMA R0, R3, R0, R3 ;  /* 0x0000000003007223 */ /* 0x000fc80000000003 */
[----:B------:R-:W-:-:S04]  /*0d50*/  FFMA R2, R0, R11, RZ ;  /* 0x0000000b00027223 */ /* 0x000fc800000000ff */
[----:B------:R-:W-:-:S04]  /*0d60*/  FFMA R3, R2, -R8, R11 ;  /* 0x8000000802037223 */ /* 0x000fc8000000000b */
[----:B------:R-:W-:Y:S01]  /*0d70*/  FFMA R5, R0, R3, R2 ;  /* 0x0000000300057223 */ /* 0x000fe20000000002 */
[----:B-1----:R-:W-:Y:S06]  /*0d80*/  @!P0 BRA `(.L_x_8) ;  /* 0x0000000000148947 */ /* 0x002fec0003800000 */
[----:B------:R-:W-:Y:S01]  /*0d90*/  MOV R0, R11 ;  /* 0x0000000b00007202 */ /* 0x000fe20000000f00 */
[----:B------:R-:W-:Y:S01]  /*0da0*/  IMAD.MOV.U32 R3, RZ, RZ, R8 ;  /* 0x000000ffff037224 */ /* 0x000fe200078e0008 */
[----:B------:R-:W-:-:S07]  /*0db0*/  MOV R2, 0xdd0 ;  /* 0x00000dd000027802 */ /* 0x000fce0000000f00 */
[----:B------:R-:W-:Y:S05]  /*0dc0*/  CALL.REL.NOINC `($__internal_0_$__cuda_sm3x_div_rn_noftz_f32_slowpath) ;  /* 0x0000000000347944 */ /* 0x000fea0003c00000 */
[----:B------:R-:W-:-:S07]  /*0dd0*/  MOV R5, R0 ;  /* 0x0000000000057202 */ /* 0x000fce0000000f00 */
.L_x_8:
[----:B------:R-:W-:Y:S05]  /*0de0*/  BSYNC.RECONVERGENT B0 ;  /* 0x0000000000007941 */ /* 0x000fea0003800200 */
.L_x_7:
[----:B------:R-:W0:Y:S01]  /*0df0*/  LDC.64 R2, c[0x0][0x398] ;  /* 0x0000e600ff027b82 */ /* 0x000e220000000a00 */
[----:B------:R-:W1:Y:S02]  /*0e00*/  LDCU UR4, c[0x0][0x38c] ;  /* 0x00007180ff0477ac */ /* 0x000e640008000800 */
[----:B-1----:R-:W-:-:S04]  /*0e10*/  IMAD R7, R7, UR4, R6 ;  /* 0x0000000407077c24 */ /* 0x002fc8000f8e0206 */
[----:B0-----:R-:W-:-:S05]  /*0e20*/  IMAD.WIDE R2, R7, 0x4, R2 ;  /* 0x0000000407027825 */ /* 0x001fca00078e0202 */
[----:B------:R-:W-:Y:S01]  /*0e30*/  STG.E desc[UR6][R2.64], R5 ;  /* 0x0000000502007986 */ /* 0x000fe2000c101906 */
[----:B------:R-:W-:Y:S05]  /*0e40*/  EXIT ;  /* 0x000000000000794d */ /* 0x000fea0003800000 */
.L_x_6:
[----:B------:R-:W0:Y:S01]  /*0e50*/  LDC.64 R2, c[0x0][0x398] ;  /* 0x0000e600ff027b82 */ /* 0x000e220000000a00 */
[----:B------:R-:W-:-:S04]  /*0e60*/  IMAD R7, R7, UR9, R6 ;  /* 0x0000000907077c24 */ /* 0x000fc8000f8e0206 */
[----:B0-----:R-:W-:-:S05]  /*0e70*/  IMAD.WIDE R2, R7, 0x4, R2 ;  /* 0x0000000407027825 */ /* 0x001fca00078e0202 */
[----:B------:R-:W-:Y:S01]  /*0e80*/  STG.E desc[UR6][R2.64], RZ ;  /* 0x000000ff02007986 */ /* 0x000fe2000c101906 */
[----:B------:R-:W-:Y:S05]  /*0e90*/  EXIT ;  /* 0x000000000000794d */ /* 0x000fea0003800000 */
        .weak           $__internal_0_$__cuda_sm3x_div_rn_noftz_f32_slowpath
        .type           $__internal_0_$__cuda_sm3x_div_rn_noftz_f32_slowpath,@function
        .size           $__internal_0_$__cuda_sm3x_div_rn_noftz_f32_slowpath,(.L_x_21 - $__internal_0_$__cuda_sm3x_div_rn_noftz_f32_slowpath)
$__internal_0_$__cuda_sm3x_div_rn_noftz_f32_slowpath:
[----:B------:R-:W-:Y:S01]  /*0ea0*/  SHF.R.U32.HI R5, RZ, 0x17, R3 ;  /* 0x00000017ff057819 */ /* 0x000fe20000011603 */
[----:B------:R-:W-:Y:S01]  /*0eb0*/  BSSY.RECONVERGENT B1, `(.L_x_9) ;  /* 0x0000062000017945 */ /* 0x000fe20003800200 */
[----:B------:R-:W-:Y:S02]  /*0ec0*/  SHF.R.U32.HI R4, RZ, 0x17, R0 ;  /* 0x00000017ff047819 */ /* 0x000fe40000011600 */
[----:B------:R-:W-:Y:S02]  /*0ed0*/  LOP3.LUT R12, R5, 0xff, RZ, 0xc0, !PT ;  /* 0x000000ff050c7812 */ /* 0x000fe400078ec0ff */
[----:B------:R-:W-:Y:S02]  /*0ee0*/  LOP3.LUT R10, R4, 0xff, RZ, 0xc0, !PT ;  /* 0x000000ff040a7812 */ /* 0x000fe400078ec0ff */
[----:B------:R-:W-:-:S03]  /*0ef0*/  IADD3 R8, PT, PT, R12, -0x1, RZ ;  /* 0xffffffff0c087810 */ /* 0x000fc60007ffe0ff */
[----:B------:R-:W-:Y:S01]  /*0f00*/  VIADD R5, R10, 0xffffffff ;  /* 0xffffffff0a057836 */ /* 0x000fe20000000000 */
[----:B------:R-:W-:-:S04]  /*0f10*/  ISETP.GT.U32.AND P0, PT, R8, 0xfd, PT ;  /* 0x000000fd0800780c */ /* 0x000fc80003f04070 */
[----:B------:R-:W-:-:S13]  /*0f20*/  ISETP.GT.U32.OR P0, PT, R5, 0xfd, P0 ;  /* 0x000000fd0500780c */ /* 0x000fda0000704470 */
[----:B------:R-:W-:Y:S01]  /*0f30*/  @!P0 MOV R4, RZ ;  /* 0x000000ff00048202 */ /* 0x000fe20000000f00 */
[----:B------:R-:W-:Y:S06]  /*0f40*/  @!P0 BRA `(.L_x_10) ;  /* 0x00000000005c8947 */ /* 0x000fec0003800000 */
[----:B------:R-:W-:Y:S02]  /*0f50*/  FSETP.GTU.FTZ.AND P0, PT, |R0|, +INF , PT ;  /* 0x7f8000000000780b */ /* 0x000fe40003f1c200 */
[----:B------:R-:W-:-:S04]  /*0f60*/  FSETP.GTU.FTZ.AND P1, PT, |R3|, +INF , PT ;  /* 0x7f8000000300780b */ /* 0x000fc80003f3c200 */
[----:B------:R-:W-:-:S13]  /*0f70*/  PLOP3.LUT P0, PT, P0, P1, PT, 0xf8, 0x8f ;  /* 0x00000000008f781c */ /* 0x000fda0000703f70 */
[----:B------:R-:W-:Y:S05]  /*0f80*/  @P0 BRA `(.L_x_11) ;  /* 0x00000004004c0947 */ /* 0x000fea0003800000 */
[----:B------:R-:W-:-:S13]  /*0f90*/  LOP3.LUT P0, RZ, R3, 0x7fffffff, R0, 0xc8, !PT ;  /* 0x7fffffff03ff7812 */ /* 0x000fda000780c800 */
[----:B------:R-:W-:Y:S05]  /*0fa0*/  @!P0 BRA `(.L_x_12) ;  /* 0x00000004003c8947 */ /* 0x000fea0003800000 */
[C---:B------:R-:W-:Y:S02]  /*0fb0*/  FSETP.NEU.FTZ.AND P2, PT, |R0|.reuse, +INF , PT ;  /* 0x7f8000000000780b */ /* 0x040fe40003f5d200 */
[----:B------:R-:W-:Y:S02]  /*0fc0*/  FSETP.NEU.FTZ.AND P1, PT, |R3|, +INF , PT ;  /* 0x7f8000000300780b */ /* 0x000fe40003f3d200 */
[----:B------:R-:W-:-:S11]  /*0fd0*/  FSETP.NEU.FTZ.AND P0, PT, |R0|, +INF , PT ;  /* 0x7f8000000000780b */ /* 0x000fd60003f1d200 */
[----:B------:R-:W-:Y:S05]  /*0fe0*/  @!P1 BRA !P2, `(.L_x_12) ;  /* 0x00000004002c9947 */ /* 0x000fea0005000000 */
[----:B------:R-:W-:-:S04]  /*0ff0*/  LOP3.LUT P2, RZ, R0, 0x7fffffff, RZ, 0xc0, !PT ;  /* 0x7fffffff00ff7812 */ /* 0x000fc8000784c0ff */
[----:B------:R-:W-:-:S13]  /*1000*/  PLOP3.LUT P1, PT, P1, P2, PT, 0x2f, 0xf2 ;  /* 0x0000000000f2781c */ /* 0x000fda0000f24577 */
[----:B------:R-:W-:Y:S05]  /*1010*/  @P1 BRA `(.L_x_13) ;  /* 0x0000000400181947 */ /* 0x000fea0003800000 */
[----:B------:R-:W-:-:S04]  /*1020*/  LOP3.LUT P1, RZ, R3, 0x7fffffff, RZ, 0xc0, !PT ;  /* 0x7fffffff03ff7812 */ /* 0x000fc8000782c0ff */
[----:B------:R-:W-:-:S13]  /*1030*/  PLOP3.LUT P0, PT, P0, P1, PT, 0x2f, 0xf2 ;  /* 0x0000000000f2781c */ /* 0x000fda0000702577 */
[----:B------:R-:W-:Y:S05]  /*1040*/  @P0 BRA `(.L_x_14) ;  /* 0x0000000400000947 */ /* 0x000fea0003800000 */
[----:B------:R-:W-:Y:S02]  /*1050*/  ISETP.GE.AND P0, PT, R5, RZ, PT ;  /* 0x000000ff0500720c */ /* 0x000fe40003f06270 */
[----:B------:R-:W-:-:S11]  /*1060*/  ISETP.GE.AND P1, PT, R8, RZ, PT ;  /* 0x000000ff0800720c */ /* 0x000fd60003f26270 */
[----:B------:R-:W-:Y:S01]  /*1070*/  @P0 MOV R4, RZ ;  /* 0x000000ff00040202 */ /* 0x000fe20000000f00 */
[----:B------:R-:W-:Y:S02]  /*1080*/  @!P0 IMAD.MOV.U32 R4, RZ, RZ, -0x40 ;  /* 0xffffffc0ff048424 */ /* 0x000fe400078e00ff */
[----:B------:R-:W-:Y:S01]  /*1090*/  @!P0 FFMA R0, R0, 1.84467440737095516160e+19, RZ ;  /* 0x5f80000000008823 */ /* 0x000fe200000000ff */
[----:B------:R-:W-:Y:S02]  /*10a0*/  @!P1 FFMA R3, R3, 1.84467440737095516160e+19, RZ ;  /* 0x5f80000003039823 */ /* 0x000fe400000000ff */
[----:B------:R-:W-:-:S07]  /*10b0*/  @!P1 IADD3 R4, PT, PT, R4, 0x40, RZ ;  /* 0x0000004004049810 */ /* 0x000fce0007ffe0ff */
.L_x_10:
[----:B------:R-:W-:Y:S01]  /*10c0*/  LEA R8, R12, 0xc0800000, 0x17 ;  /* 0xc08000000c087811 */ /* 0x000fe200078eb8ff */
[----:B------:R-:W-:Y:S03]  /*10d0*/  BSSY.RECONVERGENT B2, `(.L_x_15) ;  /* 0x0000036000027945 */ /* 0x000fe60003800200 */
[----:B------:R-:W-:Y:S01]  /*10e0*/  IADD3 R8, PT, PT, -R8, R3, RZ ;  /* 0x0000000308087210 */ /* 0x000fe20007ffe1ff */
[----:B------:R-:W-:-:S03]  /*10f0*/  VIADD R3, R10, 0xffffff81 ;  /* 0xffffff810a037836 */ /* 0x000fc60000000000 */
[----:B------:R-:W0:Y:S01]  /*1100*/  MUFU.RCP R5, R8 ;  /* 0x0000000800057308 */ /* 0x000e220000001000 */
[----:B------:R-:W-:Y:S01]  /*1110*/  FADD.FTZ R9, -R8, -RZ ;  /* 0x800000ff08097221 */ /* 0x000fe20000010100 */
[----:B------:R-:W-:-:S03]  /*1120*/  IMAD R0, R3, -0x800000, R0 ;  /* 0xff80000003007824 */ /* 0x000fc600078e0200 */
[----:B0-----:R-:W-:-:S04]  /*1130*/  FFMA R10, R5, R9, 1 ;  /* 0x3f800000050a7423 */ /* 0x001fc80000000009 */
[----:B------:R-:W-:-:S04]  /*1140*/  FFMA R14, R5, R10, R5 ;  /* 0x0000000a050e7223 */ /* 0x000fc80000000005 */
[----:B------:R-:W-:-:S04]  /*1150*/  FFMA R5, R0, R14, RZ ;  /* 0x0000000e00057223 */ /* 0x000fc800000000ff */
[----:B------:R-:W-:-:S04]  /*1160*/  FFMA R10, R9, R5, R0 ;  /* 0x00000005090a7223 */ /* 0x000fc80000000000 */
[----:B------:R-:W-:Y:S01]  /*1170*/  FFMA R11, R14, R10, R5 ;  /* 0x0000000a0e0b7223 */ /* 0x000fe20000000005 */
[----:B------:R-:W-:-:S03]  /*1180*/  IADD3 R5, PT, PT, R3, 0x7f, -R12 ;  /* 0x0000007f03057810 */ /* 0x000fc60007ffe80c */
[----:B------:R-:W-:Y:S01]  /*1190*/  FFMA R10, R9, R11, R0 ;  /* 0x0000000b090a7223 */ /* 0x000fe20000000000 */
[----:B------:R-:W-:-:S03]  /*11a0*/  IADD3 R5, PT, PT, R5, R4, RZ ;  /* 0x0000000405057210 */ /* 0x000fc60007ffe0ff */
[----:B------:R-:W-:-:S05]  /*11b0*/  FFMA R0, R14, R10, R11 ;  /* 0x0000000a0e007223 */ /* 0x000fca000000000b */
[----:B------:R-:W-:-:S04]  /*11c0*/  SHF.R.U32.HI R3, RZ, 0x17, R0 ;  /* 0x00000017ff037819 */ /* 0x000fc80000011600 */
[----:B------:R-:W-:-:S04]  /*11d0*/  LOP3.LUT R3, R3, 0xff, RZ, 0xc0, !PT ;  /* 0x000000ff03037812 */ /* 0x000fc800078ec0ff */
[----:B------:R-:W-:-:S05]  /*11e0*/  IADD3 R9, PT, PT, R3, R5, RZ ;  /* 0x0000000503097210 */ /* 0x000fca0007ffe0ff */
[----:B------:R-:W-:-:S05]  /*11f0*/  VIADD R3, R9, 0xffffffff ;  /* 0xffffffff09037836 */ /* 0x000fca0000000000 */
[----:B------:R-:W-:-:S13]  /*1200*/  ISETP.GE.U32.AND P0, PT, R3, 0xfe, PT ;  /* 0x000000fe0300780c */ /* 0x000fda0003f06070 */
[----:B------:R-:W-:Y:S05]  /*1210*/  @!P0 BRA `(.L_x_16) ;  /* 0x0000000000808947 */ /* 0x000fea0003800000 */
[----:B------:R-:W-:-:S13]  /*1220*/  ISETP.GT.AND P0, PT, R9, 0xfe, PT ;  /* 0x000000fe0900780c */ /* 0x000fda0003f04270 */
[----:B------:R-:W-:Y:S05]  /*1230*/  @P0 BRA `(.L_x_17) ;  /* 0x00000000006c0947 */ /* 0x000fea0003800000 */
[----:B------:R-:W-:-:S13]  /*1240*/  ISETP.GE.AND P0, PT, R9, 0x1, PT ;  /* 0x000000010900780c */ /* 0x000fda0003f06270 */
[----:B------:R-:W-:Y:S05]  /*1250*/  @P0 BRA `(.L_x_18) ;  /* 0x0000000000740947 */ /* 0x000fea0003800000 */
[----:B------:R-:W-:Y:S02]  /*1260*/  ISETP.GE.AND P0, PT, R9, -0x18, PT ;  /* 0xffffffe80900780c */ /* 0x000fe40003f06270 */
[----:B------:R-:W-:-:S11]  /*1270*/  LOP3.LUT R0, R0, 0x80000000, RZ, 0xc0, !PT ;  /* 0x8000000000007812 */ /* 0x000fd600078ec0ff */
[----:B------:R-:W-:Y:S05]  /*1280*/  @!P0 BRA `(.L_x_18) ;  /* 0x0000000000688947 */ /* 0x000fea0003800000 */
[CCC-:B------:R-:W-:Y:S01]  /*1290*/  FFMA.RZ R3, R14.reuse, R10.reuse, R11.reuse ;  /* 0x0000000a0e037223 */ /* 0x1c0fe2000000c00b */
[C---:B------:R-:W-:Y:S01]  /*12a0*/  IADD3 R8, PT, PT, R9.reuse, 0x20, RZ ;  /* 0x0000002009087810 */ /* 0x040fe20007ffe0ff */
[CCC-:B------:R-:W-:Y:S01]  /*12b0*/  FFMA.RM R4, R14.reuse, R10.reuse, R11.reuse ;  /* 0x0000000a0e047223 */ /* 0x1c0fe2000000400b */
[----:B------:R-:W-:Y:S02]  /*12c0*/  ISETP.NE.AND P2, PT, R9, RZ, PT ;  /* 0x000000ff0900720c */ /* 0x000fe40003f45270 */
[----:B------:R-:W-:Y:S01]  /*12d0*/  LOP3.LUT R5, R3, 0x7fffff, RZ, 0xc0, !PT ;  /* 0x007fffff03057812 */ /* 0x000fe200078ec0ff */
[----:B------:R-:W-:Y:S01]  /*12e0*/  FFMA.RP R3, R14, R10, R11 ;  /* 0x0000000a0e037223 */ /* 0x000fe2000000800b */
[----:B------:R-:W-:Y:S02]  /*12f0*/  ISETP.NE.AND P1, PT, R9, RZ, PT ;  /* 0x000000ff0900720c */ /* 0x000fe40003f25270 */
[----:B------:R-:W-:Y:S02]  /*1300*/  LOP3.LUT R5, R5, 0x800000, RZ, 0xfc, !PT ;  /* 0x0080000005057812 */ /* 0x000fe400078efcff */
[----:B------:R-:W-:-:S02]  /*1310*/  IADD3 R9, PT, PT, -R9, RZ, RZ ;  /* 0x000000ff09097210 */ /* 0x000fc40007ffe1ff */
[----:B------:R-:W-:Y:S02]  /*1320*/  SHF.L.U32 R8, R5, R8, RZ ;  /* 0x0000000805087219 */ /* 0x000fe400000006ff */
[----:B------:R-:W-:Y:S02]  /*1330*/  FSETP.NEU.FTZ.AND P0, PT, R3, R4, PT ;  /* 0x000000040300720b */ /* 0x000fe40003f1d000 */
[----:B------:R-:W-:Y:S02]  /*1340*/  SEL R4, R9, RZ, P2 ;  /* 0x000000ff09047207 */ /* 0x000fe40001000000 */
[----:B------:R-:W-:Y:S02]  /*1350*/  ISETP.NE.AND P1, PT, R8, RZ, P1 ;  /* 0x000000ff0800720c */ /* 0x000fe40000f25270 */
[----:B------:R-:W-:Y:S02]  /*1360*/  SHF.R.U32.HI R4, RZ, R4, R5 ;  /* 0x00000004ff047219 */ /* 0x000fe40000011605 */
[----:B------:R-:W-:-:S02]  /*1370*/  PLOP3.LUT P0, PT, P0, P1, PT, 0xf8, 0x8f ;  /* 0x00000000008f781c */ /* 0x000fc40000703f70 */
[----:B------:R-:W-:Y:S02]  /*1380*/  SHF.R.U32.HI R8, RZ, 0x1, R4 ;  /* 0x00000001ff087819 */ /* 0x000fe40000011604 */
[----:B------:R-:W-:-:S04]  /*1390*/  SEL R3, RZ, 0x1, !P0 ;  /* 0x00000001ff037807 */ /* 0x000fc80004000000 */
[----:B------:R-:W-:-:S04]  /*13a0*/  LOP3.LUT R3, R3, 0x1, R8, 0xf8, !PT ;  /* 0x0000000103037812 */ /* 0x000fc800078ef808 */
[----:B------:R-:W-:-:S05]  /*13b0*/  LOP3.LUT R3, R3, R4, RZ, 0xc0, !PT ;  /* 0x0000000403037212 */ /* 0x000fca00078ec0ff */
[----:B------:R-:W-:-:S05]  /*13c0*/  IMAD.IADD R3, R8, 0x1, R3 ;  /* 0x0000000108037824 */ /* 0x000fca00078e0203 */
[----:B------:R-:W-:Y:S01]  /*13d0*/  LOP3.LUT R0, R3, R0, RZ, 0xfc, !PT ;  /* 0x0000000003007212 */ /* 0x000fe200078efcff */
[----:B------:R-:W-:Y:S06]  /*13e0*/  BRA `(.L_x_18) ;  /* 0x0000000000107947 */ /* 0x000fec0003800000 */
.L_x_17:
[----:B------:R-:W-:-:S04]  /*13f0*/  LOP3.LUT R0, R0, 0x80000000, RZ, 0xc0, !PT ;  /* 0x8000000000007812 */ /* 0x000fc800078ec0ff */
[----:B------:R-:W-:Y:S01]  /*1400*/  LOP3.LUT R0, R0, 0x7f800000, RZ, 0xfc, !PT ;  /* 0x7f80000000007812 */ /* 0x000fe200078efcff */
[----:B------:R-:W-:Y:S06]  /*1410*/  BRA `(.L_x_18) ;  /* 0x0000000000047947 */ /* 0x000fec0003800000 */
.L_x_16:
[----:B------:R-:W-:-:S07]  /*1420*/  LEA R0, R5, R0, 0x17 ;  /* 0x0000000005007211 */ /* 0x000fce00078eb8ff */
.L_x_18:
[----:B------:R-:W-:Y:S05]  /*1430*/  BSYNC.RECONVERGENT B2 ;  /* 0x0000000000027941 */ /* 0x000fea0003800200 */
.L_x_15:
[----:B------:R-:W-:Y:S05]  /*1440*/  BRA `(.L_x_19) ;  /* 0x0000000000207947 */ /* 0x000fea0003800000 */
.L_x_14:
[----:B------:R-:W-:-:S04]  /*1450*/  LOP3.LUT R0, R3, 0x80000000, R0, 0x48, !PT ;  /* 0x8000000003007812 */ /* 0x000fc800078e4800 */
[----:B------:R-:W-:Y:S01]  /*1460*/  LOP3.LUT R0, R0, 0x7f800000, RZ, 0xfc, !PT ;  /* 0x7f80000000007812 */ /* 0x000fe200078efcff */
[----:B------:R-:W-:Y:S06]  /*1470*/  BRA `(.L_x_19) ;  /* 0x0000000000147947 */ /* 0x000fec0003800000 */
.L_x_13:
[----:B------:R-:W-:Y:S01]  /*1480*/  LOP3.LUT R0, R3, 0x80000000, R0, 0x48, !PT ;  /* 0x8000000003007812 */ /* 0x000fe200078e4800 */
[----:B------:R-:W-:Y:S06]  /*1490*/  BRA `(.L_x_19) ;  /* 0x00000000000c7947 */ /* 0x000fec0003800000 */
.L_x_12:
[----:B------:R-:W0:Y:S01]  /*14a0*/  MUFU.RSQ R0, -QNAN ;  /* 0xffc0000000007908 */ /* 0x000e220000001400 */
[----:B------:R-:W-:Y:S05]  /*14b0*/  BRA `(.L_x_19) ;  /* 0x0000000000047947 */ /* 0x000fea0003800000 */
.L_x_11:
[----:B------:R-:W-:-:S07]  /*14c0*/  FADD.FTZ R0, R0, R3 ;  /* 0x0000000300007221 */ /* 0x000fce0000010000 */
.L_x_19:
[----:B------:R-:W-:Y:S05]  /*14d0*/  BSYNC.RECONVERGENT B1 ;  /* 0x0000000000017941 */ /* 0x000fea0003800200 */
.L_x_9:
[----:B------:R-:W-:-:S04]  /*14e0*/  HFMA2 R3, -RZ, RZ, 0, 0 ;  /* 0x00000000ff037431 */ /* 0x000fc800000001ff */
[----:B0-----:R-:W-:Y:S05]  /*14f0*/  RET.REL.NODEC R2 `(_Z24spectral_centroid_kernelPKfiiiPf) ;  /* 0xffffffe802c07950 */ /* 0x001fea0003c3ffff */
.L_x_20:
[----:B------:R-:W-:-:S00]  /*1500*/  BRA `(.L_x_20) ;  /* 0xfffffffc00fc7947 */ /* 0x000fc0000383ffff */
[----:B------:R-:W-:-:S00]  /*1510*/  NOP ;  /* 0x0000000000007918 */ /* 0x000fc00000000000 */
        /* <DEDUP_REMOVED lines=14> */
.L_x_21:


//--------------------- .nv.shared.reserved.0     --------------------------
	.section	.nv.shared.reserved.0,"aw",@nobits
	.weak		__nv_reservedSMEM_offset_0_alias
	.size		__nv_reservedSMEM_offset_0_alias, 0, 64
	.other		__nv_reservedSMEM_offset_0_alias,@"STO_CUDA_RESERVED_SHARED STV_DEFAULT"
__nv_reservedSMEM_offset_0_alias:
	.zero		0
	.zero		64


//--------------------- .nv.constant0._Z24spectral_centroid_kernelPKfiiiPf --------------------------
	.section	.nv.constant0._Z24spectral_centroid_kernelPKfiiiPf,"a",@progbits
	.sectionflags	@""
	.align	4
.nv.constant0._Z24spectral_centroid_kernelPKfiiiPf:
	.zero		928


//--------------------- SYMBOLS --------------------------

	.type		.nv.reservedSmem.offset0,@object
	.size		.nv.reservedSmem.offset0,0x4
